//
// Generated by NVIDIA NVVM Compiler
//
// Compiler Build ID: CL-36424714
// Cuda compilation tools, release 13.0, V13.0.88
// Based on NVVM 20.0.0
//

.version 9.0
.target sm_100
.address_size 64

	// .globl	_Z4reluPfS_i

.visible .entry _Z4reluPfS_i(
	.param .u64 .ptr .align 1 _Z4reluPfS_i_param_0,
	.param .u64 .ptr .align 1 _Z4reluPfS_i_param_1,
	.param .u32 _Z4reluPfS_i_param_2
)
{
	.reg .pred 	%p<3>;
	.reg .b32 	%r<11>;
	.reg .b32 	%f<3>;
	.reg .b64 	%rd<8>;

	ld.param.u64 	%rd3, [_Z4reluPfS_i_param_0];
	ld.param.u64 	%rd4, [_Z4reluPfS_i_param_1];
	ld.param.u32 	%r6, [_Z4reluPfS_i_param_2];
	mov.u32 	%r7, %ctaid.x;
	mov.u32 	%r1, %ntid.x;
	mov.u32 	%r8, %tid.x;
	mad.lo.s32 	%r10, %r7, %r1, %r8;
	setp.ge.s32 	%p1, %r10, %r6;
	@%p1 bra 	$L__BB0_3;
	mov.u32 	%r9, %nctaid.x;
	mul.lo.s32 	%r3, %r1, %r9;
	cvta.to.global.u64 	%rd1, %rd3;
	cvta.to.global.u64 	%rd2, %rd4;
$L__BB0_2:
	mul.wide.s32 	%rd5, %r10, 4;
	add.s64 	%rd6, %rd1, %rd5;
	ld.global.f32 	%f1, [%rd6];
	max.f32 	%f2, %f1, 0f00000000;
	add.s64 	%rd7, %rd2, %rd5;
	st.global.f32 	[%rd7], %f2;
	add.s32 	%r10, %r10, %r3;
	setp.lt.s32 	%p2, %r10, %r6;
	@%p2 bra 	$L__BB0_2;
$L__BB0_3:
	ret;

}
	// .globl	_Z7sigmoidPfS_i
.visible .entry _Z7sigmoidPfS_i(
	.param .u64 .ptr .align 1 _Z7sigmoidPfS_i_param_0,
	.param .u64 .ptr .align 1 _Z7sigmoidPfS_i_param_1,
	.param .u32 _Z7sigmoidPfS_i_param_2
)
{
	.reg .pred 	%p<3>;
	.reg .b32 	%r<13>;
	.reg .b32 	%f<15>;
	.reg .b64 	%rd<8>;

	ld.param.u64 	%rd3, [_Z7sigmoidPfS_i_param_0];
	ld.param.u64 	%rd4, [_Z7sigmoidPfS_i_param_1];
	ld.param.u32 	%r6, [_Z7sigmoidPfS_i_param_2];
	mov.u32 	%r7, %ctaid.x;
	mov.u32 	%r1, %ntid.x;
	mov.u32 	%r8, %tid.x;
	mad.lo.s32 	%r12, %r7, %r1, %r8;
	setp.ge.s32 	%p1, %r12, %r6;
	@%p1 bra 	$L__BB1_3;
	mov.u32 	%r9, %nctaid.x;
	mul.lo.s32 	%r3, %r1, %r9;
	cvta.to.global.u64 	%rd1, %rd3;
	cvta.to.global.u64 	%rd2, %rd4;
$L__BB1_2:
	mul.wide.s32 	%rd5, %r12, 4;
	add.s64 	%rd6, %rd1, %rd5;
	ld.global.f32 	%f1, [%rd6];
	fma.rn.f32 	%f2, %f1, 0fBBBB989D, 0f3F000000;
	cvt.sat.f32.f32 	%f3, %f2;
	mov.f32 	%f4, 0f4B400001;
	mov.f32 	%f5, 0f437C0000;
	fma.rm.f32 	%f6, %f3, %f5, %f4;
	add.f32 	%f7, %f6, 0fCB40007F;
	neg.f32 	%f8, %f7;
	fma.rn.f32 	%f9, %f1, 0fBFB8AA3B, %f8;
	fma.rn.f32 	%f10, %f1, 0fB2A57060, %f9;
	mov.b32 	%r10, %f6;
	shl.b32 	%r11, %r10, 23;
	mov.b32 	%f11, %r11;
	ex2.approx.ftz.f32 	%f12, %f10;
	fma.rn.f32 	%f13, %f12, %f11, 0f3F800000;
	rcp.rn.f32 	%f14, %f13;
	add.s64 	%rd7, %rd2, %rd5;
	st.global.f32 	[%rd7], %f14;
	add.s32 	%r12, %r12, %r3;
	setp.lt.s32 	%p2, %r12, %r6;
	@%p2 bra 	$L__BB1_2;
$L__BB1_3:
	ret;

}
	// .globl	_Z13relu_backwardPfS_S_i
.visible .entry _Z13relu_backwardPfS_S_i(
	.param .u64 .ptr .align 1 _Z13relu_backwardPfS_S_i_param_0,
	.param .u64 .ptr .align 1 _Z13relu_backwardPfS_S_i_param_1,
	.param .u64 .ptr .align 1 _Z13relu_backwardPfS_S_i_param_2,
	.param .u32 _Z13relu_backwardPfS_S_i_param_3
)
{
	.reg .pred 	%p<4>;
	.reg .b32 	%r<11>;
	.reg .b32 	%f<6>;
	.reg .b64 	%rd<13>;

	ld.param.u64 	%rd4, [_Z13relu_backwardPfS_S_i_param_0];
	ld.param.u64 	%rd5, [_Z13relu_backwardPfS_S_i_param_1];
	ld.param.u64 	%rd6, [_Z13relu_backwardPfS_S_i_param_2];
	ld.param.u32 	%r6, [_Z13relu_backwardPfS_S_i_param_3];
	mov.u32 	%r7, %ctaid.x;
	mov.u32 	%r1, %ntid.x;
	mov.u32 	%r8, %tid.x;
	mad.lo.s32 	%r10, %r7, %r1, %r8;
	setp.ge.s32 	%p1, %r10, %r6;
	@%p1 bra 	$L__BB2_5;
	mov.u32 	%r9, %nctaid.x;
	mul.lo.s32 	%r3, %r1, %r9;
	cvta.to.global.u64 	%rd1, %rd5;
	cvta.to.global.u64 	%rd2, %rd4;
	cvta.to.global.u64 	%rd3, %rd6;
$L__BB2_2:
	mul.wide.s32 	%rd7, %r10, 4;
	add.s64 	%rd8, %rd1, %rd7;
	ld.global.f32 	%f4, [%rd8];
	setp.leu.f32 	%p2, %f4, 0f00000000;
	mov.f32 	%f5, 0f00000000;
	@%p2 bra 	$L__BB2_4;
	add.s64 	%rd10, %rd2, %rd7;
	ld.global.f32 	%f5, [%rd10];
$L__BB2_4:
	add.s64 	%rd12, %rd3, %rd7;
	st.global.f32 	[%rd12], %f5;
	add.s32 	%r10, %r10, %r3;
	setp.lt.s32 	%p3, %r10, %r6;
	@%p3 bra 	$L__BB2_2;
$L__BB2_5:
	ret;

}
	// .globl	_Z16sigmoid_backwardPfS_S_i
.visible .entry _Z16sigmoid_backwardPfS_S_i(
	.param .u64 .ptr .align 1 _Z16sigmoid_backwardPfS_S_i_param_0,
	.param .u64 .ptr .align 1 _Z16sigmoid_backwardPfS_S_i_param_1,
	.param .u64 .ptr .align 1 _Z16sigmoid_backwardPfS_S_i_param_2,
	.param .u32 _Z16sigmoid_backwardPfS_S_i_param_3
)
{
	.reg .pred 	%p<3>;
	.reg .b32 	%r<11>;
	.reg .b32 	%f<7>;
	.reg .b64 	%rd<11>;

	ld.param.u64 	%rd4, [_Z16sigmoid_backwardPfS_S_i_param_0];
	ld.param.u64 	%rd5, [_Z16sigmoid_backwardPfS_S_i_param_1];
	ld.param.u64 	%rd6, [_Z16sigmoid_backwardPfS_S_i_param_2];
	ld.param.u32 	%r6, [_Z16sigmoid_backwardPfS_S_i_param_3];
	mov.u32 	%r7, %ctaid.x;
	mov.u32 	%r1, %ntid.x;
	mov.u32 	%r8, %tid.x;
	mad.lo.s32 	%r10, %r7, %r1, %r8;
	setp.ge.s32 	%p1, %r10, %r6;
	@%p1 bra 	$L__BB3_3;
	mov.u32 	%r9, %nctaid.x;
	mul.lo.s32 	%r3, %r1, %r9;
	cvta.to.global.u64 	%rd1, %rd4;
	cvta.to.global.u64 	%rd2, %rd5;
	cvta.to.global.u64 	%rd3, %rd6;
$L__BB3_2:
	mul.wide.s32 	%rd7, %r10, 4;
	add.s64 	%rd8, %rd1, %rd7;
	ld.global.f32 	%f1, [%rd8];
	add.s64 	%rd9, %rd2, %rd7;
	ld.global.f32 	%f2, [%rd9];
	mul.f32 	%f3, %f1, %f2;
	mov.f32 	%f4, 0f3F800000;
	sub.f32 	%f5, %f4, %f2;
	mul.f32 	%f6, %f3, %f5;
	add.s64 	%rd10, %rd3, %rd7;
	st.global.f32 	[%rd10], %f6;
	add.s32 	%r10, %r10, %r3;
	setp.lt.s32 	%p2, %r10, %r6;
	@%p2 bra 	$L__BB3_2;
$L__BB3_3:
	ret;

}


// ===== COMPILED SASS (sm_100) =====

	.target	sm_100

	.elftype	@"ET_EXEC"


//--------------------- .note.nv.tkinfo           --------------------------
	.section	.note.nv.tkinfo,"",@"SHT_NOTE"
	.sectionflags	@"SHF_NOTE_NV_TKINFO"
	.tkinfo
        /*0018*/ 	.word	0x00000002
        /*0030*/ 	.string	""
        /*0030*/ 	.string	"ptxas"
        /*0030*/ 	.string	"Cuda compilation tools, release 13.0, V13.0.88"
        /*0030*/ 	.string	"Build cuda_13.0.r13.0/compiler.36424714_0"
        /*0030*/ 	.string	"-arch sm_100 -m 64 "



//--------------------- .note.nv.cuinfo           --------------------------
	.section	.note.nv.cuinfo,"",@"SHT_NOTE"
	.sectionflags	@"SHF_NOTE_NV_CUINFO"
        /*0018*/ 	.short	0x0002
        /*001a*/ 	.short	0x0064
        /*001c*/ 	.short	0x0082
	.zero		2


//--------------------- .nv.info                  --------------------------
	.section	.nv.info,"",@"SHT_CUDA_INFO"
	.align	4


	//----- nvinfo : EIATTR_REGCOUNT
	.align		4
        /*0000*/ 	.byte	0x04, 0x2f
        /*0002*/ 	.short	(.L_1 - .L_0)
	.align		4
.L_0:
        /*0004*/ 	.word	index@(_Z4reluPfS_i)
        /*0008*/ 	.word	0x00000010


	//----- nvinfo : EIATTR_FRAME_SIZE
	.align		4
.L_1:
        /*000c*/ 	.byte	0x04, 0x11
        /*000e*/ 	.short	(.L_3 - .L_2)
	.align		4
.L_2:
        /*0010*/ 	.word	index@(_Z4reluPfS_i)
        /*0014*/ 	.word	0x00000000


	//----- nvinfo : EIATTR_REGCOUNT
	.align		4
.L_3:
        /*0018*/ 	.byte	0x04, 0x2f
        /*001a*/ 	.short	(.L_5 - .L_4)
	.align		4
.L_4:
        /*001c*/ 	.word	index@(_Z7sigmoidPfS_i)
        /*0020*/ 	.word	0x00000014


	//----- nvinfo : EIATTR_FRAME_SIZE
	.align		4
.L_5:
        /*0024*/ 	.byte	0x04, 0x11
        /*0026*/ 	.short	(.L_7 - .L_6)
	.align		4
.L_6:
        /*0028*/ 	.word	index@($__internal_0_$__cuda_sm20_rcp_rn_f32_slowpath)
        /*002c*/ 	.word	0x00000000


	//----- nvinfo : EIATTR_FRAME_SIZE
	.align		4
.L_7:
        /*0030*/ 	.byte	0x04, 0x11
        /*0032*/ 	.short	(.L_9 - .L_8)
	.align		4
.L_8:
        /*0034*/ 	.word	index@(_Z7sigmoidPfS_i)
        /*0038*/ 	.word	0x00000000


	//----- nvinfo : EIATTR_REGCOUNT
	.align		4
.L_9:
        /*003c*/ 	.byte	0x04, 0x2f
        /*003e*/ 	.short	(.L_11 - .L_10)
	.align		4
.L_10:
        /*0040*/ 	.word	index@(_Z13relu_backwardPfS_S_i)
        /*0044*/ 	.word	0x00000012


	//----- nvinfo : EIATTR_FRAME_SIZE
	.align		4
.L_11:
        /*0048*/ 	.byte	0x04, 0x11
        /*004a*/ 	.short	(.L_13 - .L_12)
	.align		4
.L_12:
        /*004c*/ 	.word	index@(_Z13relu_backwardPfS_S_i)
        /*0050*/ 	.word	0x00000000


	//----- nvinfo : EIATTR_REGCOUNT
	.align		4
.L_13:
        /*0054*/ 	.byte	0x04, 0x2f
        /*0056*/ 	.short	(.L_15 - .L_14)
	.align		4
.L_14:
        /*0058*/ 	.word	index@(_Z16sigmoid_backwardPfS_S_i)
        /*005c*/ 	.word	0x00000014


	//----- nvinfo : EIATTR_FRAME_SIZE
	.align		4
.L_15:
        /*0060*/ 	.byte	0x04, 0x11
        /*0062*/ 	.short	(.L_17 - .L_16)
	.align		4
.L_16:
        /*0064*/ 	.word	index@(_Z16sigmoid_backwardPfS_S_i)
        /*0068*/ 	.word	0x00000000


	//----- nvinfo : EIATTR_MIN_STACK_SIZE
	.align		4
.L_17:
        /*006c*/ 	.byte	0x04, 0x12
        /*006e*/ 	.short	(.L_19 - .L_18)
	.align		4
.L_18:
        /*0070*/ 	.word	index@(_Z16sigmoid_backwardPfS_S_i)
        /*0074*/ 	.word	0x00000000


	//----- nvinfo : EIATTR_MIN_STACK_SIZE
	.align		4
.L_19:
        /*0078*/ 	.byte	0x04, 0x12
        /*007a*/ 	.short	(.L_21 - .L_20)
	.align		4
.L_20:
        /*007c*/ 	.word	index@(_Z13relu_backwardPfS_S_i)
        /*0080*/ 	.word	0x00000000


	//----- nvinfo : EIATTR_MIN_STACK_SIZE
	.align		4
.L_21:
        /*0084*/ 	.byte	0x04, 0x12
        /*0086*/ 	.short	(.L_23 - .L_22)
	.align		4
.L_22:
        /*0088*/ 	.word	index@(_Z7sigmoidPfS_i)
        /*008c*/ 	.word	0x00000000


	//----- nvinfo : EIATTR_MIN_STACK_SIZE
	.align		4
.L_23:
        /*0090*/ 	.byte	0x04, 0x12
        /*0092*/ 	.short	(.L_25 - .L_24)
	.align		4
.L_24:
        /*0094*/ 	.word	index@(_Z4reluPfS_i)
        /*0098*/ 	.word	0x00000000
.L_25:


//--------------------- .nv.compat                --------------------------
	.section	.nv.compat,"",@"SHT_CUDA_COMPAT_INFO"
	.align	4
        /*0000*/ 	.byte	0x02, 0x09, 0x00, 0x00, 0x02, 0x02, 0x01, 0x00, 0x02, 0x05, 0x05, 0x00, 0x03, 0x07, 0x01, 0x01
        /*0010*/ 	.byte	0x02, 0x03, 0x00, 0x00, 0x02, 0x06, 0x01, 0x00, 0x04, 0x0b, 0x08, 0x00, 0x09, 0x00, 0x00, 0x00
        /*0020*/ 	.byte	0x00, 0x00, 0x00, 0x00


//--------------------- .nv.info._Z16sigmoid_backwardPfS_S_i --------------------------
	.section	.nv.info._Z16sigmoid_backwardPfS_S_i,"",@"SHT_CUDA_INFO"
	.sectionflags	@""
	.align	4


	//----- nvinfo : EIATTR_CUDA_API_VERSION
	.align		4
        /*0000*/ 	.byte	0x04, 0x37
        /*0002*/ 	.short	(.L_27 - .L_26)
.L_26:
        /*0004*/ 	.word	0x00000082


	//----- nvinfo : EIATTR_KPARAM_INFO
	.align		4
.L_27:
        /*0008*/ 	.byte	0x04, 0x17
        /*000a*/ 	.short	(.L_29 - .L_28)
.L_28:
        /*000c*/ 	.word	0x00000000
        /*0010*/ 	.short	0x0003
        /*0012*/ 	.short	0x0018
        /*0014*/ 	.byte	0x00, 0xf0, 0x11, 0x00


	//----- nvinfo : EIATTR_KPARAM_INFO
	.align		4
.L_29:
        /*0018*/ 	.byte	0x04, 0x17
        /*001a*/ 	.short	(.L_31 - .L_30)
.L_30:
        /*001c*/ 	.word	0x00000000
        /*0020*/ 	.short	0x0002
        /*0022*/ 	.short	0x0010
        /*0024*/ 	.byte	0x00, 0xf5, 0x21, 0x00


	//----- nvinfo : EIATTR_KPARAM_INFO
	.align		4
.L_31:
        /*0028*/ 	.byte	0x04, 0x17
        /*002a*/ 	.short	(.L_33 - .L_32)
.L_32:
        /*002c*/ 	.word	0x00000000
        /*0030*/ 	.short	0x0001
        /*0032*/ 	.short	0x0008
        /*0034*/ 	.byte	0x00, 0xf5, 0x21, 0x00


	//----- nvinfo : EIATTR_KPARAM_INFO
	.align		4
.L_33:
        /*0038*/ 	.byte	0x04, 0x17
        /*003a*/ 	.short	(.L_35 - .L_34)
.L_34:
        /*003c*/ 	.word	0x00000000
        /*0040*/ 	.short	0x0000
        /*0042*/ 	.short	0x0000
        /*0044*/ 	.byte	0x00, 0xf5, 0x21, 0x00


	//----- nvinfo : EIATTR_SPARSE_MMA_MASK
	.align		4
.L_35:
        /*0048*/ 	.byte	0x03, 0x50
        /*004a*/ 	.short	0x0000


	//----- nvinfo : EIATTR_MAXREG_COUNT
	.align		4
        /*004c*/ 	.byte	0x03, 0x1b
        /*004e*/ 	.short	0x00ff


	//----- nvinfo : EIATTR_MERCURY_ISA_VERSION
	.align		4
        /*0050*/ 	.byte	0x03, 0x5f
        /*0052*/ 	.short	0x0101


	//----- nvinfo : EIATTR_VRC_CTA_INIT_COUNT
	.align		4
        /*0054*/ 	.byte	0x02, 0x4a
	.zero		1
	.zero		1


	//----- nvinfo : EIATTR_EXIT_INSTR_OFFSETS
	.align		4
        /*0058*/ 	.byte	0x04, 0x1c
        /*005a*/ 	.short	(.L_37 - .L_36)


	//   ....[0]....
.L_36:
        /*005c*/ 	.word	0x00000070


	//   ....[1]....
        /*0060*/ 	.word	0x000001a0


	//----- nvinfo : EIATTR_CRS_STACK_SIZE
	.align		4
.L_37:
        /*0064*/ 	.byte	0x04, 0x1e
        /*0066*/ 	.short	(.L_39 - .L_38)
.L_38:
        /*0068*/ 	.word	0x00000000


	//----- nvinfo : EIATTR_CBANK_PARAM_SIZE
	.align		4
.L_39:
        /*006c*/ 	.byte	0x03, 0x19
        /*006e*/ 	.short	0x001c


	//----- nvinfo : EIATTR_PARAM_CBANK
	.align		4
        /*0070*/ 	.byte	0x04, 0x0a
        /*0072*/ 	.short	(.L_41 - .L_40)
	.align		4
.L_40:
        /*0074*/ 	.word	index@(.nv.constant0._Z16sigmoid_backwardPfS_S_i)
        /*0078*/ 	.short	0x0380
        /*007a*/ 	.short	0x001c


	//----- nvinfo : EIATTR_SW_WAR
	.align		4
.L_41:
        /*007c*/ 	.byte	0x04, 0x36
        /*007e*/ 	.short	(.L_43 - .L_42)
.L_42:
        /*0080*/ 	.word	0x00000008
.L_43:


//--------------------- .nv.info._Z13relu_backwardPfS_S_i --------------------------
	.section	.nv.info._Z13relu_backwardPfS_S_i,"",@"SHT_CUDA_INFO"
	.sectionflags	@""
	.align	4


	//----- nvinfo : EIATTR_CUDA_API_VERSION
	.align		4
        /*0000*/ 	.byte	0x04, 0x37
        /*0002*/ 	.short	(.L_45 - .L_44)
.L_44:
        /*0004*/ 	.word	0x00000082


	//----- nvinfo : EIATTR_KPARAM_INFO
	.align		4
.L_45:
        /*0008*/ 	.byte	0x04, 0x17
        /*000a*/ 	.short	(.L_47 - .L_46)
.L_46:
        /*000c*/ 	.word	0x00000000
        /*0010*/ 	.short	0x0003
        /*0012*/ 	.short	0x0018
        /*0014*/ 	.byte	0x00, 0xf0, 0x11, 0x00


	//----- nvinfo : EIATTR_KPARAM_INFO
	.align		4
.L_47:
        /*0018*/ 	.byte	0x04, 0x17
        /*001a*/ 	.short	(.L_49 - .L_48)
.L_48:
        /*001c*/ 	.word	0x00000000
        /*0020*/ 	.short	0x0002
        /*0022*/ 	.short	0x0010
        /*0024*/ 	.byte	0x00, 0xf5, 0x21, 0x00


	//----- nvinfo : EIATTR_KPARAM_INFO
	.align		4
.L_49:
        /*0028*/ 	.byte	0x04, 0x17
        /*002a*/ 	.short	(.L_51 - .L_50)
.L_50:
        /*002c*/ 	.word	0x00000000
        /*0030*/ 	.short	0x0001
        /*0032*/ 	.short	0x0008
        /*0034*/ 	.byte	0x00, 0xf5, 0x21, 0x00


	//----- nvinfo : EIATTR_KPARAM_INFO
	.align		4
.L_51:
        /*0038*/ 	.byte	0x04, 0x17
        /*003a*/ 	.short	(.L_53 - .L_52)
.L_52:
        /*003c*/ 	.word	0x00000000
        /*0040*/ 	.short	0x0000
        /*0042*/ 	.short	0x0000
        /*0044*/ 	.byte	0x00, 0xf5, 0x21, 0x00


	//----- nvinfo : EIATTR_SPARSE_MMA_MASK
	.align		4
.L_53:
        /*0048*/ 	.byte	0x03, 0x50
        /*004a*/ 	.short	0x0000


	//----- nvinfo : EIATTR_MAXREG_COUNT
	.align		4
        /*004c*/ 	.byte	0x03, 0x1b
        /*004e*/ 	.short	0x00ff


	//----- nvinfo : EIATTR_MERCURY_ISA_VERSION
	.align		4
        /*0050*/ 	.byte	0x03, 0x5f
        /*0052*/ 	.short	0x0101


	//----- nvinfo : EIATTR_VRC_CTA_INIT_COUNT
	.align		4
        /*0054*/ 	.byte	0x02, 0x4a
	.zero		1
	.zero		1


	//----- nvinfo : EIATTR_EXIT_INSTR_OFFSETS
	.align		4
        /*0058*/ 	.byte	0x04, 0x1c
        /*005a*/ 	.short	(.L_55 - .L_54)


	//   ....[0]....
.L_54:
        /*005c*/ 	.word	0x00000070


	//   ....[1]....
        /*0060*/ 	.word	0x000001a0


	//----- nvinfo : EIATTR_CRS_STACK_SIZE
	.align		4
.L_55:
        /*0064*/ 	.byte	0x04, 0x1e
        /*0066*/ 	.short	(.L_57 - .L_56)
.L_56:
        /*0068*/ 	.word	0x00000000


	//----- nvinfo : EIATTR_CBANK_PARAM_SIZE
	.align		4
.L_57:
        /*006c*/ 	.byte	0x03, 0x19
        /*006e*/ 	.short	0x001c


	//----- nvinfo : EIATTR_PARAM_CBANK
	.align		4
        /*0070*/ 	.byte	0x04, 0x0a
        /*0072*/ 	.short	(.L_59 - .L_58)
	.align		4
.L_58:
        /*0074*/ 	.word	index@(.nv.constant0._Z13relu_backwardPfS_S_i)
        /*0078*/ 	.short	0x0380
        /*007a*/ 	.short	0x001c


	//----- nvinfo : EIATTR_SW_WAR
	.align		4
.L_59:
        /*007c*/ 	.byte	0x04, 0x36
        /*007e*/ 	.short	(.L_61 - .L_60)
.L_60:
        /*0080*/ 	.word	0x00000008
.L_61:


//--------------------- .nv.info._Z7sigmoidPfS_i  --------------------------
	.section	.nv.info._Z7sigmoidPfS_i,"",@"SHT_CUDA_INFO"
	.sectionflags	@""
	.align	4


	//----- nvinfo : EIATTR_CUDA_API_VERSION
	.align		4
        /*0000*/ 	.byte	0x04, 0x37
        /*0002*/ 	.short	(.L_63 - .L_62)
.L_62:
        /*0004*/ 	.word	0x00000082


	//----- nvinfo : EIATTR_KPARAM_INFO
	.align		4
.L_63:
        /*0008*/ 	.byte	0x04, 0x17
        /*000a*/ 	.short	(.L_65 - .L_64)
.L_64:
        /*000c*/ 	.word	0x00000000
        /*0010*/ 	.short	0x0002
        /*0012*/ 	.short	0x0010
        /*0014*/ 	.byte	0x00, 0xf0, 0x11, 0x00


	//----- nvinfo : EIATTR_KPARAM_INFO
	.align		4
.L_65:
        /*0018*/ 	.byte	0x04, 0x17
        /*001a*/ 	.short	(.L_67 - .L_66)
.L_66:
        /*001c*/ 	.word	0x00000000
        /*0020*/ 	.short	0x0001
        /*0022*/ 	.short	0x0008
        /*0024*/ 	.byte	0x00, 0xf5, 0x21, 0x00


	//----- nvinfo : EIATTR_KPARAM_INFO
	.align		4
.L_67:
        /*0028*/ 	.byte	0x04, 0x17
        /*002a*/ 	.short	(.L_69 - .L_68)
.L_68:
        /*002c*/ 	.word	0x00000000
        /*0030*/ 	.short	0x0000
        /*0032*/ 	.short	0x0000
        /*0034*/ 	.byte	0x00, 0xf5, 0x21, 0x00


	//----- nvinfo : EIATTR_SPARSE_MMA_MASK
	.align		4
.L_69:
        /*0038*/ 	.byte	0x03, 0x50
        /*003a*/ 	.short	0x0000


	//----- nvinfo : EIATTR_MAXREG_COUNT
	.align		4
        /*003c*/ 	.byte	0x03, 0x1b
        /*003e*/ 	.short	0x00ff


	//----- nvinfo : EIATTR_MERCURY_ISA_VERSION
	.align		4
        /*0040*/ 	.byte	0x03, 0x5f
        /*0042*/ 	.short	0x0101


	//----- nvinfo : EIATTR_VRC_CTA_INIT_COUNT
	.align		4
        /*0044*/ 	.byte	0x02, 0x4a
	.zero		1
	.zero		1


	//----- nvinfo : EIATTR_EXIT_INSTR_OFFSETS
	.align		4
        /*0048*/ 	.byte	0x04, 0x1c
        /*004a*/ 	.short	(.L_71 - .L_70)


	//   ....[0]....
.L_70:
        /*004c*/ 	.word	0x00000070


	//   ....[1]....
        /*0050*/ 	.word	0x000002d0


	//----- nvinfo : EIATTR_CRS_STACK_SIZE
	.align		4
.L_71:
        /*0054*/ 	.byte	0x04, 0x1e
        /*0056*/ 	.short	(.L_73 - .L_72)
.L_72:
        /*0058*/ 	.word	0x00000000


	//----- nvinfo : EIATTR_CBANK_PARAM_SIZE
	.align		4
.L_73:
        /*005c*/ 	.byte	0x03, 0x19
        /*005e*/ 	.short	0x0014


	//----- nvinfo : EIATTR_PARAM_CBANK
	.align		4
        /*0060*/ 	.byte	0x04, 0x0a
        /*0062*/ 	.short	(.L_75 - .L_74)
	.align		4
.L_74:
        /*0064*/ 	.word	index@(.nv.constant0._Z7sigmoidPfS_i)
        /*0068*/ 	.short	0x0380
        /*006a*/ 	.short	0x0014


	//----- nvinfo : EIATTR_SW_WAR
	.align		4
.L_75:
        /*006c*/ 	.byte	0x04, 0x36
        /*006e*/ 	.short	(.L_77 - .L_76)
.L_76:
        /*0070*/ 	.word	0x00000008
.L_77:


//--------------------- .nv.info._Z4reluPfS_i     --------------------------
	.section	.nv.info._Z4reluPfS_i,"",@"SHT_CUDA_INFO"
	.sectionflags	@""
	.align	4


	//----- nvinfo : EIATTR_CUDA_API_VERSION
	.align		4
        /*0000*/ 	.byte	0x04, 0x37
        /*0002*/ 	.short	(.L_79 - .L_78)
.L_78:
        /*0004*/ 	.word	0x00000082


	//----- nvinfo : EIATTR_KPARAM_INFO
	.align		4
.L_79:
        /*0008*/ 	.byte	0x04, 0x17
        /*000a*/ 	.short	(.L_81 - .L_80)
.L_80:
        /*000c*/ 	.word	0x00000000
        /*0010*/ 	.short	0x0002
        /*0012*/ 	.short	0x0010
        /*0014*/ 	.byte	0x00, 0xf0, 0x11, 0x00


	//----- nvinfo : EIATTR_KPARAM_INFO
	.align		4
.L_81:
        /*0018*/ 	.byte	0x04, 0x17
        /*001a*/ 	.short	(.L_83 - .L_82)
.L_82:
        /*001c*/ 	.word	0x00000000
        /*0020*/ 	.short	0x0001
        /*0022*/ 	.short	0x0008
        /*0024*/ 	.byte	0x00, 0xf5, 0x21, 0x00


	//----- nvinfo : EIATTR_KPARAM_INFO
	.align		4
.L_83:
        /*0028*/ 	.byte	0x04, 0x17
        /*002a*/ 	.short	(.L_85 - .L_84)
.L_84:
        /*002c*/ 	.word	0x00000000
        /*0030*/ 	.short	0x0000
        /*0032*/ 	.short	0x0000
        /*0034*/ 	.byte	0x00, 0xf5, 0x21, 0x00


	//----- nvinfo : EIATTR_SPARSE_MMA_MASK
	.align		4
.L_85:
        /*0038*/ 	.byte	0x03, 0x50
        /*003a*/ 	.short	0x0000


	//----- nvinfo : EIATTR_MAXREG_COUNT
	.align		4
        /*003c*/ 	.byte	0x03, 0x1b
        /*003e*/ 	.short	0x00ff


	//----- nvinfo : EIATTR_MERCURY_ISA_VERSION
	.align		4
        /*0040*/ 	.byte	0x03, 0x5f
        /*0042*/ 	.short	0x0101


	//----- nvinfo : EIATTR_VRC_CTA_INIT_COUNT
	.align		4
        /*0044*/ 	.byte	0x02, 0x4a
	.zero		1
	.zero		1


	//----- nvinfo : EIATTR_EXIT_INSTR_OFFSETS
	.align		4
        /*0048*/ 	.byte	0x04, 0x1c
        /*004a*/ 	.short	(.L_87 - .L_86)


	//   ....[0]....
.L_86:
        /*004c*/ 	.word	0x00000070


	//   ....[1]....
        /*0050*/ 	.word	0x00000150


	//----- nvinfo : EIATTR_CRS_STACK_SIZE
	.align		4
.L_87:
        /*0054*/ 	.byte	0x04, 0x1e
        /*0056*/ 	.short	(.L_89 - .L_88)
.L_88:
        /*0058*/ 	.word	0x00000000


	//----- nvinfo : EIATTR_CBANK_PARAM_SIZE
	.align		4
.L_89:
        /*005c*/ 	.byte	0x03, 0x19
        /*005e*/ 	.short	0x0014


	//----- nvinfo : EIATTR_PARAM_CBANK
	.align		4
        /*0060*/ 	.byte	0x04, 0x0a
        /*0062*/ 	.short	(.L_91 - .L_90)
	.align		4
.L_90:
        /*0064*/ 	.word	index@(.nv.constant0._Z4reluPfS_i)
        /*0068*/ 	.short	0x0380
        /*006a*/ 	.short	0x0014


	//----- nvinfo : EIATTR_SW_WAR
	.align		4
.L_91:
        /*006c*/ 	.byte	0x04, 0x36
        /*006e*/ 	.short	(.L_93 - .L_92)
.L_92:
        /*0070*/ 	.word	0x00000008
.L_93:


//--------------------- .nv.callgraph             --------------------------
	.section	.nv.callgraph,"",@"SHT_CUDA_CALLGRAPH"
	.align	4
	.sectionentsize	8
	.align		4
        /*0000*/ 	.word	0x00000000
	.align		4
        /*0004*/ 	.word	0xffffffff
	.align		4
        /*0008*/ 	.word	0x00000000
	.align		4
        /*000c*/ 	.word	0xfffffffe
	.align		4
        /*0010*/ 	.word	0x00000000
	.align		4
        /*0014*/ 	.word	0xfffffffd
	.align		4
        /*0018*/ 	.word	0x00000000
	.align		4
        /*001c*/ 	.word	0xfffffffc


//--------------------- .text._Z16sigmoid_backwardPfS_S_i --------------------------
	.section	.text._Z16sigmoid_backwardPfS_S_i,"ax",@progbits
	.align	128
        .global         _Z16sigmoid_backwardPfS_S_i
        .type           _Z16sigmoid_backwardPfS_S_i,@function
        .size           _Z16sigmoid_backwardPfS_S_i,(.L_x_16 - _Z16sigmoid_backwardPfS_S_i)
        .other          _Z16sigmoid_backwardPfS_S_i,@"STO_CUDA_ENTRY STV_DEFAULT"
_Z16sigmoid_backwardPfS_S_i:
.text._Z16sigmoid_backwardPfS_S_i:
[----:B------:R-:W-:Y:S01]  /*0000*/  LDC R1, c[0x0][0x37c] ;  /* 0x0000df00ff017b82 */ /* 0x000fe20000000800 */
[----:B------:R-:W0:Y:S07]  /*0010*/  S2R R0, SR_TID.X ;  /* 0x0000000000007919 */ /* 0x000e2e0000002100 */
[----:B------:R-:W0:Y:S01]  /*0020*/  S2UR UR4, SR_CTAID.X ;  /* 0x00000000000479c3 */ /* 0x000e220000002500 */
[----:B------:R-:W1:Y:S07]  /*0030*/  LDCU UR5, c[0x0][0x398] ;  /* 0x00007300ff0577ac */ /* 0x000e6e0008000800 */
[----:B------:R-:W0:Y:S02]  /*0040*/  LDC R15, c[0x0][0x360] ;  /* 0x0000d800ff0f7b82 */ /* 0x000e240000000800 */
[----:B0-----:R-:W-:-:S05]  /*0050*/  IMAD R0, R15, UR4, R0 ;  /* 0x000000040f007c24 */ /* 0x001fca000f8e0200 */
[----:B-1----:R-:W-:-:S13]  /*0060*/  ISETP.GE.AND P0, PT, R0, UR5, PT ;  /* 0x0000000500007c0c */ /* 0x002fda000bf06270 */
[----:B------:R-:W-:Y:S05]  /*0070*/  @P0 EXIT ;  /* 0x000000000000094d */ /* 0x000fea0003800000 */
[----:B------:R-:W0:Y:S01]  /*0080*/  LDC.64 R2, c[0x0][0x390] ;  /* 0x0000e400ff027b82 */ /* 0x000e220000000a00 */
[----:B------:R-:W1:Y:S01]  /*0090*/  LDCU UR4, c[0x0][0x370] ;  /* 0x00006e00ff0477ac */ /* 0x000e620008000800 */
[----:B------:R-:W2:Y:S06]  /*00a0*/  LDCU.64 UR6, c[0x0][0x358] ;  /* 0x00006b00ff0677ac */ /* 0x000eac0008000a00 */
[----:B------:R-:W3:Y:S08]  /*00b0*/  LDC.64 R4, c[0x0][0x380] ;  /* 0x0000e000ff047b82 */ /* 0x000ef00000000a00 */
[----:B------:R-:W4:Y:S01]  /*00c0*/  LDC.64 R6, c[0x0][0x388] ;  /* 0x0000e200ff067b82 */ /* 0x000f220000000a00 */
[----:B-1----:R-:W-:-:S07]  /*00d0*/  IMAD R15, R15, UR4, RZ ;  /* 0x000000040f0f7c24 */ /* 0x002fce000f8e02ff */
.L_x_0:
[----:B---3--:R-:W-:-:S04]  /*00e0*/  IMAD.WIDE R8, R0, 0x4, R4 ;  /* 0x0000000400087825 */ /* 0x008fc800078e0204 */
[C---:B----4-:R-:W-:Y:S02]  /*00f0*/  IMAD.WIDE R10, R0.reuse, 0x4, R6 ;  /* 0x00000004000a7825 */ /* 0x050fe400078e0206 */
[----:B--2---:R-:W2:Y:S04]  /*0100*/  LDG.E R8, desc[UR6][R8.64] ;  /* 0x0000000608087981 */ /* 0x004ea8000c1e1900 */
[----:B------:R-:W2:Y:S01]  /*0110*/  LDG.E R11, desc[UR6][R10.64] ;  /* 0x000000060a0b7981 */ /* 0x000ea2000c1e1900 */
[----:B01----:R-:W-:Y:S01]  /*0120*/  IMAD.WIDE R12, R0, 0x4, R2 ;  /* 0x00000004000c7825 */ /* 0x003fe200078e0202 */
[----:B------:R-:W-:-:S04]  /*0130*/  IADD3 R0, PT, PT, R15, R0, RZ ;  /* 0x000000000f007210 */ /* 0x000fc80007ffe0ff */
[----:B------:R-:W-:Y:S01]  /*0140*/  ISETP.GE.AND P0, PT, R0, UR5, PT ;  /* 0x0000000500007c0c */ /* 0x000fe2000bf06270 */
[----:B--2---:R-:W-:Y:S01]  /*0150*/  FMUL R14, R8, R11 ;  /* 0x0000000b080e7220 */ /* 0x004fe20000400000 */
[----:B------:R-:W-:-:S04]  /*0160*/  FADD R17, -R11, 1 ;  /* 0x3f8000000b117421 */ /* 0x000fc80000000100 */
[----:B------:R-:W-:-:S05]  /*0170*/  FMUL R17, R14, R17 ;  /* 0x000000110e117220 */ /* 0x000fca0000400000 */
[----:B------:R1:W-:Y:S02]  /*0180*/  STG.E desc[UR6][R12.64], R17 ;  /* 0x000000110c007986 */ /* 0x0003e4000c101906 */
[----:B------:R-:W-:Y:S05]  /*0190*/  @!P0 BRA `(.L_x_0) ;  /* 0xfffffffc00d08947 */ /* 0x000fea000383ffff */
[----:B------:R-:W-:Y:S05]  /*01a0*/  EXIT ;  /* 0x000000000000794d */ /* 0x000fea0003800000 */
.L_x_1:
[----:B------:R-:W-:-:S00]  /*01b0*/  BRA `(.L_x_1) ;  /* 0xfffffffc00fc7947 */ /* 0x000fc0000383ffff */
[----:B------:R-:W-:-:S00]  /*01c0*/  NOP ;  /* 0x0000000000007918 */ /* 0x000fc00000000000 */
        /* <DEDUP_REMOVED lines=11> */
.L_x_16:


//--------------------- .text._Z13relu_backwardPfS_S_i --------------------------
	.section	.text._Z13relu_backwardPfS_S_i,"ax",@progbits
	.align	128
        .global         _Z13relu_backwardPfS_S_i
        .type           _Z13relu_backwardPfS_S_i,@function
        .size           _Z13relu_backwardPfS_S_i,(.L_x_17 - _Z13relu_backwardPfS_S_i)
        .other          _Z13relu_backwardPfS_S_i,@"STO_CUDA_ENTRY STV_DEFAULT"
_Z13relu_backwardPfS_S_i:
.text._Z13relu_backwardPfS_S_i:
        /* <DEDUP_REMOVED lines=11> */
[----:B------:R-:W3:Y:S01]  /*00b0*/  LDC.64 R10, c[0x0][0x390] ;  /* 0x0000e400ff0a7b82 */ /* 0x000ee20000000a00 */
[----:B------:R-:W4:Y:S01]  /*00c0*/  LDCU UR5, c[0x0][0x398] ;  /* 0x00007300ff0577ac */ /* 0x000f220008000800 */
[----:B-1----:R-:W-:-:S07]  /*00d0*/  IMAD R13, R13, UR4, RZ ;  /* 0x000000040d0d7c24 */ /* 0x002fce000f8e02ff */
.L_x_2:
[----:B0-----:R-:W-:-:S06]  /*00e0*/  IMAD.WIDE R2, R0, 0x4, R8 ;  /* 0x0000000400027825 */ /* 0x001fcc00078e0208 */
[----:B--2---:R-:W2:Y:S01]  /*00f0*/  LDG.E R2, desc[UR6][R2.64] ;  /* 0x0000000602027981 */ /* 0x004ea2000c1e1900 */
[----:B-1----:R-:W-:Y:S01]  /*0100*/  HFMA2 R15, -RZ, RZ, 0, 0 ;  /* 0x00000000ff0f7431 */ /* 0x002fe200000001ff */
[----:B--2---:R-:W-:-:S13]  /*0110*/  FSETP.GT.AND P0, PT, R2, RZ, PT ;  /* 0x000000ff0200720b */ /* 0x004fda0003f04000 */
[----:B------:R-:W0:Y:S02]  /*0120*/  @P0 LDC.64 R4, c[0x0][0x380] ;  /* 0x0000e000ff040b82 */ /* 0x000e240000000a00 */
[----:B0-----:R-:W-:-:S05]  /*0130*/  @P0 IMAD.WIDE R4, R0, 0x4, R4 ;  /* 0x0000000400040825 */ /* 0x001fca00078e0204 */
[----:B------:R-:W2:Y:S01]  /*0140*/  @P0 LDG.E R15, desc[UR6][R4.64] ;  /* 0x00000006040f0981 */ /* 0x000ea2000c1e1900 */
[----:B---3--:R-:W-:Y:S01]  /*0150*/  IMAD.WIDE R6, R0, 0x4, R10 ;  /* 0x0000000400067825 */ /* 0x008fe200078e020a */
[----:B------:R-:W-:-:S04]  /*0160*/  IADD3 R0, PT, PT, R13, R0, RZ ;  /* 0x000000000d007210 */ /* 0x000fc80007ffe0ff */
[----:B----4-:R-:W-:Y:S01]  /*0170*/  ISETP.GE.AND P0, PT, R0, UR5, PT ;  /* 0x0000000500007c0c */ /* 0x010fe2000bf06270 */
[----:B--2---:R1:W-:-:S12]  /*0180*/  STG.E desc[UR6][R6.64], R15 ;  /* 0x0000000f06007986 */ /* 0x0043d8000c101906 */
[----:B------:R-:W-:Y:S05]  /*0190*/  @!P0 BRA `(.L_x_2) ;  /* 0xfffffffc00d08947 */ /* 0x000fea000383ffff */
[----:B------:R-:W-:Y:S05]  /*01a0*/  EXIT ;  /* 0x000000000000794d */ /* 0x000fea0003800000 */
.L_x_3:
        /* <DEDUP_REMOVED lines=13> */
.L_x_17:


//--------------------- .text._Z7sigmoidPfS_i     --------------------------
	.section	.text._Z7sigmoidPfS_i,"ax",@progbits
	.align	128
        .global         _Z7sigmoidPfS_i
        .type           _Z7sigmoidPfS_i,@function
        .size           _Z7sigmoidPfS_i,(.L_x_15 - _Z7sigmoidPfS_i)
        .other          _Z7sigmoidPfS_i,@"STO_CUDA_ENTRY STV_DEFAULT"
_Z7sigmoidPfS_i:
.text._Z7sigmoidPfS_i:
        /* <DEDUP_REMOVED lines=14> */
.L_x_7:
[----:B01----:R-:W-:-:S06]  /*00e0*/  IMAD.WIDE R10, R3, 0x4, R4 ;  /* 0x00000004030a7825 */ /* 0x003fcc00078e0204 */
[----:B--2---:R-:W2:Y:S01]  /*00f0*/  LDG.E R10, desc[UR6][R10.64] ;  /* 0x000000060a0a7981 */ /* 0x004ea2000c1e1900 */
[----:B------:R-:W-:Y:S01]  /*0100*/  IMAD.MOV.U32 R9, RZ, RZ, 0x3bbb989d ;  /* 0x3bbb989dff097424 */ /* 0x000fe200078e00ff */
[----:B------:R-:W-:Y:S01]  /*0110*/  BSSY.RECONVERGENT B0, `(.L_x_4) ;  /* 0x0000018000007945 */ /* 0x000fe20003800200 */
[----:B------:R-:W-:Y:S02]  /*0120*/  IMAD.MOV.U32 R13, RZ, RZ, 0x437c0000 ;  /* 0x437c0000ff0d7424 */ /* 0x000fe400078e00ff */
[----:B--2---:R-:W-:-:S04]  /*0130*/  FFMA.SAT R0, R10, -R9, 0.5 ;  /* 0x3f0000000a007423 */ /* 0x004fc80000002809 */
[----:B------:R-:W-:-:S04]  /*0140*/  FFMA.RM R0, R0, R13, 12582913 ;  /* 0x4b40000100007423 */ /* 0x000fc8000000400d */
[C---:B------:R-:W-:Y:S01]  /*0150*/  FADD R9, R0.reuse, -12583039 ;  /* 0xcb40007f00097421 */ /* 0x040fe20000000000 */
[----:B------:R-:W-:-:S03]  /*0160*/  SHF.L.U32 R0, R0, 0x17, RZ ;  /* 0x0000001700007819 */ /* 0x000fc600000006ff */
[----:B------:R-:W-:-:S04]  /*0170*/  FFMA R9, R10, -1.4426950216293334961, -R9 ;  /* 0xbfb8aa3b0a097823 */ /* 0x000fc80000000809 */
[----:B------:R-:W-:-:S04]  /*0180*/  FFMA R2, R10, -1.925963033500011079e-08, R9 ;  /* 0xb2a570600a027823 */ /* 0x000fc80000000009 */
[----:B------:R-:W0:Y:S02]  /*0190*/  MUFU.EX2 R9, R2 ;  /* 0x0000000200097308 */ /* 0x000e240000000800 */
[----:B0-----:R-:W-:Y:S01]  /*01a0*/  FFMA R12, R0, R9, 1 ;  /* 0x3f800000000c7423 */ /* 0x001fe20000000009 */
[----:B------:R-:W-:Y:S01]  /*01b0*/  IMAD.MOV.U32 R9, RZ, RZ, R3 ;  /* 0x000000ffff097224 */ /* 0x000fe200078e0003 */
[----:B------:R-:W-:Y:S02]  /*01c0*/  IADD3 R3, PT, PT, R8, R3, RZ ;  /* 0x0000000308037210 */ /* 0x000fe40007ffe0ff */
[----:B------:R-:W-:Y:S02]  /*01d0*/  VIADD R0, R12, 0x1800000 ;  /* 0x018000000c007836 */ /* 0x000fe40000000000 */
[----:B----4-:R-:W-:-:S03]  /*01e0*/  ISETP.GE.AND P3, PT, R3, UR5, PT ;  /* 0x0000000503007c0c */ /* 0x010fc6000bf66270 */
[----:B------:R-:W-:-:S04]  /*01f0*/  LOP3.LUT R0, R0, 0x7f800000, RZ, 0xc0, !PT ;  /* 0x7f80000000007812 */ /* 0x000fc800078ec0ff */
[----:B------:R-:W-:-:S13]  /*0200*/  ISETP.GT.U32.AND P0, PT, R0, 0x1ffffff, PT ;  /* 0x01ffffff0000780c */ /* 0x000fda0003f04070 */
[----:B------:R-:W-:Y:S05]  /*0210*/  @P0 BRA `(.L_x_5) ;  /* 0x00000000000c0947 */ /* 0x000fea0003800000 */
[----:B------:R-:W-:-:S07]  /*0220*/  MOV R10, 0x240 ;  /* 0x00000240000a7802 */ /* 0x000fce0000000f00 */
[----:B---3--:R-:W-:Y:S05]  /*0230*/  CALL.REL.NOINC `($__internal_0_$__cuda_sm20_rcp_rn_f32_slowpath) ;  /* 0x0000000000287944 */ /* 0x008fea0003c00000 */
[----:B------:R-:W-:Y:S05]  /*0240*/  BRA `(.L_x_6) ;  /* 0x0000000000107947 */ /* 0x000fea0003800000 */
.L_x_5:
[----:B------:R-:W0:Y:S02]  /*0250*/  MUFU.RCP R13, R12 ;  /* 0x0000000c000d7308 */ /* 0x000e240000001000 */
[----:B0-----:R-:W-:-:S04]  /*0260*/  FFMA R0, R12, R13, -1 ;  /* 0xbf8000000c007423 */ /* 0x001fc8000000000d */
[----:B------:R-:W-:-:S04]  /*0270*/  FADD.FTZ R0, -R0, -RZ ;  /* 0x800000ff00007221 */ /* 0x000fc80000010100 */
[----:B------:R-:W-:-:S07]  /*0280*/  FFMA R13, R13, R0, R13 ;  /* 0x000000000d0d7223 */ /* 0x000fce000000000d */
.L_x_6:
[----:B------:R-:W-:Y:S05]  /*0290*/  BSYNC.RECONVERGENT B0 ;  /* 0x0000000000007941 */ /* 0x000fea0003800200 */
.L_x_4:
[----:B---3--:R-:W-:-:S05]  /*02a0*/  IMAD.WIDE R10, R9, 0x4, R6 ;  /* 0x00000004090a7825 */ /* 0x008fca00078e0206 */
[----:B------:R1:W-:Y:S01]  /*02b0*/  STG.E desc[UR6][R10.64], R13 ;  /* 0x0000000d0a007986 */ /* 0x0003e2000c101906 */
[----:B------:R-:W-:Y:S05]  /*02c0*/  @!P3 BRA `(.L_x_7) ;  /* 0xfffffffc0084b947 */ /* 0x000fea000383ffff */
[----:B------:R-:W-:Y:S05]  /*02d0*/  EXIT ;  /* 0x000000000000794d */ /* 0x000fea0003800000 */
        .weak           $__internal_0_$__cuda_sm20_rcp_rn_f32_slowpath
        .type           $__internal_0_$__cuda_sm20_rcp_rn_f32_slowpath,@function
        .size           $__internal_0_$__cuda_sm20_rcp_rn_f32_slowpath,(.L_x_15 - $__internal_0_$__cuda_sm20_rcp_rn_f32_slowpath)
$__internal_0_$__cuda_sm20_rcp_rn_f32_slowpath:
[----:B------:R-:W-:Y:S01]  /*02e0*/  IMAD.SHL.U32 R0, R12, 0x2, RZ ;  /* 0x000000020c007824 */ /* 0x000fe200078e00ff */
[----:B------:R-:W-:Y:S04]  /*02f0*/  BSSY.RECONVERGENT B1, `(.L_x_8) ;  /* 0x0000031000017945 */ /* 0x000fe80003800200 */
[----:B------:R-:W-:Y:S02]  /*0300*/  SHF.R.U32.HI R15, RZ, 0x18, R0 ;  /* 0x00000018ff0f7819 */ /* 0x000fe40000011600 */
[----:B------:R-:W-:Y:S02]  /*0310*/  MOV R0, R12 ;  /* 0x0000000c00007202 */ /* 0x000fe40000000f00 */
[----:B------:R-:W-:-:S13]  /*0320*/  ISETP.NE.U32.AND P0, PT, R15, RZ, PT ;  /* 0x000000ff0f00720c */ /* 0x000fda0003f05070 */
[----:B------:R-:W-:Y:S05]  /*0330*/  @P0 BRA `(.L_x_9) ;  /* 0x0000000000280947 */ /* 0x000fea0003800000 */
[----:B------:R-:W-:-:S05]  /*0340*/  IMAD.SHL.U32 R2, R0, 0x2, RZ ;  /* 0x0000000200027824 */ /* 0x000fca00078e00ff */
[----:B------:R-:W-:-:S13]  /*0350*/  ISETP.NE.AND P0, PT, R2, RZ, PT ;  /* 0x000000ff0200720c */ /* 0x000fda0003f05270 */
[----:B------:R-:W-:Y:S01]  /*0360*/  @P0 FFMA R12, R0, 1.84467440737095516160e+19, RZ ;  /* 0x5f800000000c0823 */ /* 0x000fe200000000ff */
[----:B------:R-:W-:Y:S08]  /*0370*/  @!P0 MUFU.RCP R11, R0 ;  /* 0x00000000000b8308 */ /* 0x000ff00000001000 */
[----:B------:R-:W0:Y:S02]  /*0380*/  @P0 MUFU.RCP R13, R12 ;  /* 0x0000000c000d0308 */ /* 0x000e240000001000 */
[----:B0-----:R-:W-:-:S04]  /*0390*/  @P0 FFMA R2, R12, R13, -1 ;  /* 0xbf8000000c020423 */ /* 0x001fc8000000000d */
[----:B------:R-:W-:-:S04]  /*03a0*/  @P0 FADD.FTZ R2, -R2, -RZ ;  /* 0x800000ff02020221 */ /* 0x000fc80000010100 */
[----:B------:R-:W-:-:S04]  /*03b0*/  @P0 FFMA R2, R13, R2, R13 ;  /* 0x000000020d020223 */ /* 0x000fc8000000000d */
[----:B------:R-:W-:Y:S01]  /*03c0*/  @P0 FFMA R11, R2, 1.84467440737095516160e+19, RZ ;  /* 0x5f800000020b0823 */ /* 0x000fe200000000ff */
[----:B------:R-:W-:Y:S06]  /*03d0*/  BRA `(.L_x_10) ;  /* 0x0000000000887947 */ /* 0x000fec0003800000 */
.L_x_9:
[----:B------:R-:W-:-:S04]  /*03e0*/  IADD3 R17, PT, PT, R15, -0xfd, RZ ;  /* 0xffffff030f117810 */ /* 0x000fc80007ffe0ff */
[----:B------:R-:W-:-:S13]  /*03f0*/  ISETP.GT.U32.AND P0, PT, R17, 0x1, PT ;  /* 0x000000011100780c */ /* 0x000fda0003f04070 */
[----:B------:R-:W-:Y:S05]  /*0400*/  @P0 BRA `(.L_x_11) ;  /* 0x0000000000780947 */ /* 0x000fea0003800000 */
[----:B------:R-:W-:Y:S01]  /*0410*/  LOP3.LUT R2, R0, 0x7fffff, RZ, 0xc0, !PT ;  /* 0x007fffff00027812 */ /* 0x000fe200078ec0ff */
[----:B------:R-:W-:-:S03]  /*0420*/  IMAD.MOV.U32 R14, RZ, RZ, 0x3 ;  /* 0x00000003ff0e7424 */ /* 0x000fc600078e00ff */
[----:B------:R-:W-:Y:S02]  /*0430*/  LOP3.LUT R2, R2, 0x3f800000, RZ, 0xfc, !PT ;  /* 0x3f80000002027812 */ /* 0x000fe400078efcff */
[----:B------:R-:W-:Y:S02]  /*0440*/  SHF.L.U32 R14, R14, R17, RZ ;  /* 0x000000110e0e7219 */ /* 0x000fe400000006ff */
[----:B------:R-:W0:Y:S02]  /*0450*/  MUFU.RCP R11, R2 ;  /* 0x00000002000b7308 */ /* 0x000e240000001000 */
[----:B0-----:R-:W-:-:S04]  /*0460*/  FFMA R12, R2, R11, -1 ;  /* 0xbf800000020c7423 */ /* 0x001fc8000000000b */
[----:B------:R-:W-:-:S04]  /*0470*/  FADD.FTZ R12, -R12, -RZ ;  /* 0x800000ff0c0c7221 */ /* 0x000fc80000010100 */
[CCC-:B------:R-:W-:Y:S01]  /*0480*/  FFMA.RM R13, R11.reuse, R12.reuse, R11.reuse ;  /* 0x0000000c0b0d7223 */ /* 0x1c0fe2000000400b */
[----:B------:R-:W-:-:S04]  /*0490*/  FFMA.RP R12, R11, R12, R11 ;  /* 0x0000000c0b0c7223 */ /* 0x000fc8000000800b */
[C---:B------:R-:W-:Y:S02]  /*04a0*/  LOP3.LUT R11, R13.reuse, 0x7fffff, RZ, 0xc0, !PT ;  /* 0x007fffff0d0b7812 */ /* 0x040fe400078ec0ff */
[----:B------:R-:W-:Y:S02]  /*04b0*/  FSETP.NEU.FTZ.AND P0, PT, R13, R12, PT ;  /* 0x0000000c0d00720b */ /* 0x000fe40003f1d000 */
[----:B------:R-:W-:Y:S02]  /*04c0*/  LOP3.LUT R11, R11, 0x800000, RZ, 0xfc, !PT ;  /* 0x008000000b0b7812 */ /* 0x000fe400078efcff */
[----:B------:R-:W-:Y:S02]  /*04d0*/  SEL R12, RZ, 0xffffffff, !P0 ;  /* 0xffffffffff0c7807 */ /* 0x000fe40004000000 */
[----:B------:R-:W-:Y:S02]  /*04e0*/  LOP3.LUT R14, R14, R11, RZ, 0xc0, !PT ;  /* 0x0000000b0e0e7212 */ /* 0x000fe400078ec0ff */
[----:B------:R-:W-:-:S02]  /*04f0*/  IADD3 R12, PT, PT, -R12, RZ, RZ ;  /* 0x000000ff0c0c7210 */ /* 0x000fc40007ffe1ff */
[-C--:B------:R-:W-:Y:S02]  /*0500*/  SHF.R.U32.HI R14, RZ, R17.reuse, R14 ;  /* 0x00000011ff0e7219 */ /* 0x080fe4000001160e */
[----:B------:R-:W-:Y:S02]  /*0510*/  LOP3.LUT P1, RZ, R12, R17, R11, 0xf8, !PT ;  /* 0x000000110cff7212 */ /* 0x000fe4000782f80b */
[C---:B------:R-:W-:Y:S02]  /*0520*/  LOP3.LUT P0, RZ, R14.reuse, 0x1, RZ, 0xc0, !PT ;  /* 0x000000010eff7812 */ /* 0x040fe4000780c0ff */
[----:B------:R-:W-:-:S04]  /*0530*/  LOP3.LUT P2, RZ, R14, 0x2, RZ, 0xc0, !PT ;  /* 0x000000020eff7812 */ /* 0x000fc8000784c0ff */
[----:B------:R-:W-:Y:S02]  /*0540*/  PLOP3.LUT P0, PT, P0, P1, P2, 0xe0, 0x0 ;  /* 0x000000000000781c */ /* 0x000fe40000703c20 */
[----:B------:R-:W-:Y:S02]  /*0550*/  LOP3.LUT P1, RZ, R0, 0x7fffff, RZ, 0xc0, !PT ;  /* 0x007fffff00ff7812 */ /* 0x000fe4000782c0ff */
[----:B------:R-:W-:-:S05]  /*0560*/  SEL R2, RZ, 0x1, !P0 ;  /* 0x00000001ff027807 */ /* 0x000fca0004000000 */
[----:B------:R-:W-:-:S05]  /*0570*/  IMAD.MOV R2, RZ, RZ, -R2 ;  /* 0x000000ffff027224 */ /* 0x000fca00078e0a02 */
[----:B------:R-:W-:Y:S02]  /*0580*/  ISETP.GE.AND P0, PT, R2, RZ, PT ;  /* 0x000000ff0200720c */ /* 0x000fe40003f06270 */
[----:B------:R-:W-:-:S04]  /*0590*/  IADD3 R2, PT, PT, R15, -0xfc, RZ ;  /* 0xffffff040f027810 */ /* 0x000fc80007ffe0ff */
[----:B------:R-:W-:-:S07]  /*05a0*/  SHF.R.U32.HI R11, RZ, R2, R11 ;  /* 0x00000002ff0b7219 */ /* 0x000fce000001160b */
[----:B------:R-:W-:-:S05]  /*05b0*/  @!P0 VIADD R11, R11, 0x1 ;  /* 0x000000010b0b8836 */ /* 0x000fca0000000000 */
[----:B------:R-:W-:-:S04]  /*05c0*/  @!P1 SHF.L.U32 R11, R11, 0x1, RZ ;  /* 0x000000010b0b9819 */ /* 0x000fc800000006ff */
[----:B------:R-:W-:Y:S01]  /*05d0*/  LOP3.LUT R11, R11, 0x80000000, R0, 0xf8, !PT ;  /* 0x800000000b0b7812 */ /* 0x000fe200078ef800 */
[----:B------:R-:W-:Y:S06]  /*05e0*/  BRA `(.L_x_10) ;  /* 0x0000000000047947 */ /* 0x000fec0003800000 */
.L_x_11:
[----:B------:R0:W1:Y:S02]  /*05f0*/  MUFU.RCP R11, R0 ;  /* 0x00000000000b7308 */ /* 0x0000640000001000 */
.L_x_10:
[----:B------:R-:W-:Y:S05]  /*0600*/  BSYNC.RECONVERGENT B1 ;  /* 0x0000000000017941 */ /* 0x000fea0003800200 */
.L_x_8:
[----:B-1----:R-:W-:Y:S02]  /*0610*/  IMAD.MOV.U32 R13, RZ, RZ, R11 ;  /* 0x000000ffff0d7224 */ /* 0x002fe400078e000b */
[----:B------:R-:W-:-:S04]  /*0620*/  HFMA2 R11, -RZ, RZ, 0, 0 ;  /* 0x00000000ff0b7431 */ /* 0x000fc800000001ff */
[----:B0-----:R-:W-:Y:S05]  /*0630*/  RET.REL.NODEC R10 `(_Z7sigmoidPfS_i) ;  /* 0xfffffff80a707950 */ /* 0x001fea0003c3ffff */
.L_x_12:
        /* <DEDUP_REMOVED lines=12> */
.L_x_15:


//--------------------- .text._Z4reluPfS_i        --------------------------
	.section	.text._Z4reluPfS_i,"ax",@progbits
	.align	128
        .global         _Z4reluPfS_i
        .type           _Z4reluPfS_i,@function
        .size           _Z4reluPfS_i,(.L_x_19 - _Z4reluPfS_i)
        .other          _Z4reluPfS_i,@"STO_CUDA_ENTRY STV_DEFAULT"
_Z4reluPfS_i:
.text._Z4reluPfS_i:
        /* <DEDUP_REMOVED lines=12> */
[----:B-1----:R-:W-:-:S07]  /*00c0*/  IMAD R11, R11, UR4, RZ ;  /* 0x000000040b0b7c24 */ /* 0x002fce000f8e02ff */
.L_x_13:
[----:B0-----:R-:W-:-:S06]  /*00d0*/  IMAD.WIDE R2, R0, 0x4, R6 ;  /* 0x0000000400027825 */ /* 0x001fcc00078e0206 */
[----:B--2---:R-:W2:Y:S01]  /*00e0*/  LDG.E R2, desc[UR6][R2.64] ;  /* 0x0000000602027981 */ /* 0x004ea2000c1e1900 */
[----:B-1-3--:R-:W-:Y:S01]  /*00f0*/  IMAD.WIDE R4, R0, 0x4, R8 ;  /* 0x0000000400047825 */ /* 0x00afe200078e0208 */
[----:B------:R-:W-:-:S04]  /*0100*/  IADD3 R0, PT, PT, R11, R0, RZ ;  /* 0x000000000b007210 */ /* 0x000fc80007ffe0ff */
[----:B------:R-:W-:Y:S02]  /*0110*/  ISETP.GE.AND P0, PT, R0, UR5, PT ;  /* 0x0000000500007c0c */ /* 0x000fe4000bf06270 */
[----:B--2---:R-:W-:-:S05]  /*0120*/  FMNMX R13, RZ, R2, !PT ;  /* 0x00000002ff0d7209 */ /* 0x004fca0007800000 */
[----:B------:R1:W-:Y:S06]  /*0130*/  STG.E desc[UR6][R4.64], R13 ;  /* 0x0000000d04007986 */ /* 0x0003ec000c101906 */
[----:B------:R-:W-:Y:S05]  /*0140*/  @!P0 BRA `(.L_x_13) ;  /* 0xfffffffc00e08947 */ /* 0x000fea000383ffff */
[----:B------:R-:W-:Y:S05]  /*0150*/  EXIT ;  /* 0x000000000000794d */ /* 0x000fea0003800000 */
.L_x_14:
        /* <DEDUP_REMOVED lines=10> */
.L_x_19:


//--------------------- .nv.shared.reserved.0     --------------------------
	.section	.nv.shared.reserved.0,"aw",@nobits
	.weak		__nv_reservedSMEM_offset_0_alias
	.size		__nv_reservedSMEM_offset_0_alias, 0, 64
	.other		__nv_reservedSMEM_offset_0_alias,@"STO_CUDA_RESERVED_SHARED STV_DEFAULT"
__nv_reservedSMEM_offset_0_alias:
	.zero		0
	.zero		64


//--------------------- .nv.constant0._Z16sigmoid_backwardPfS_S_i --------------------------
	.section	.nv.constant0._Z16sigmoid_backwardPfS_S_i,"a",@progbits
	.sectionflags	@""
	.align	4
.nv.constant0._Z16sigmoid_backwardPfS_S_i:
	.zero		924


//--------------------- .nv.constant0._Z13relu_backwardPfS_S_i --------------------------
	.section	.nv.constant0._Z13relu_backwardPfS_S_i,"a",@progbits
	.sectionflags	@""
	.align	4
.nv.constant0._Z13relu_backwardPfS_S_i:
	.zero		924


//--------------------- .nv.constant0._Z7sigmoidPfS_i --------------------------
	.section	.nv.constant0._Z7sigmoidPfS_i,"a",@progbits
	.sectionflags	@""
	.align	4
.nv.constant0._Z7sigmoidPfS_i:
	.zero		916


//--------------------- .nv.constant0._Z4reluPfS_i --------------------------
	.section	.nv.constant0._Z4reluPfS_i,"a",@progbits
	.sectionflags	@""
	.align	4
.nv.constant0._Z4reluPfS_i:
	.zero		916


//--------------------- SYMBOLS --------------------------

	.type		.nv.reservedSmem.offset0,@object
	.size		.nv.reservedSmem.offset0,0x4
